	.headerflags	@"EF_CUDA_TEXMODE_UNIFIED EF_CUDA_64BIT_ADDRESS EF_CUDA_ACCELERATORS EF_CUDA_SM90 EF_CUDA_VIRTUAL_SM(EF_CUDA_SM90)"
	.elftype	@"ET_EXEC"


//--------------------- .nv.info                  --------------------------
	.section	.nv.info,"",@"SHT_CUDA_INFO"
	.align	4


	//----- nvinfo : EIATTR_REGCOUNT
	.align		4
        /*0000*/ 	.byte	0x04, 0x2f
        /*0002*/ 	.short	(.L_1 - .L_0)
	.align		4
.L_0:
        /*0004*/ 	.word	index@(triton_poi_fused_add_cat_7)
        /*0008*/ 	.word	0x0000000c


	//----- nvinfo : EIATTR_MIN_STACK_SIZE
	.align		4
.L_1:
        /*000c*/ 	.byte	0x04, 0x12
        /*000e*/ 	.short	(.L_3 - .L_2)
	.align		4
.L_2:
        /*0010*/ 	.word	index@(triton_poi_fused_add_cat_7)
        /*0014*/ 	.word	0x00000000


	//----- nvinfo : EIATTR_FRAME_SIZE
	.align		4
.L_3:
        /*0018*/ 	.byte	0x04, 0x11
        /*001a*/ 	.short	(.L_5 - .L_4)
	.align		4
.L_4:
        /*001c*/ 	.word	index@(triton_poi_fused_add_cat_7)
        /*0020*/ 	.word	0x00000000


	//----- nvinfo : EIATTR_MIN_STACK_SIZE
	.align		4
.L_5:
        /*0024*/ 	.byte	0x04, 0x12
        /*0026*/ 	.short	(.L_7 - .L_6)
	.align		4
.L_6:
        /*0028*/ 	.word	index@(triton_poi_fused_add_cat_7)
        /*002c*/ 	.word	0x00000000
.L_7:


//--------------------- .nv.info.triton_poi_fused_add_cat_7 --------------------------
	.section	.nv.info.triton_poi_fused_add_cat_7,"",@"SHT_CUDA_INFO"
	.sectionflags	@""
	.align	4


	//----- nvinfo : EIATTR_CUDA_API_VERSION
	.align		4
        /*0000*/ 	.byte	0x04, 0x37
        /*0002*/ 	.short	(.L_9 - .L_8)
.L_8:
        /*0004*/ 	.word	0x0000007c


	//----- nvinfo : EIATTR_KPARAM_INFO
	.align		4
.L_9:
        /*0008*/ 	.byte	0x04, 0x17
        /*000a*/ 	.short	(.L_11 - .L_10)
.L_10:
        /*000c*/ 	.word	0x00000000
        /*0010*/ 	.short	0x0002
        /*0012*/ 	.short	0x0010
        /*0014*/ 	.byte	0x00, 0xf0, 0x11, 0x00


	//----- nvinfo : EIATTR_KPARAM_INFO
	.align		4
.L_11:
        /*0018*/ 	.byte	0x04, 0x17
        /*001a*/ 	.short	(.L_13 - .L_12)
.L_12:
        /*001c*/ 	.word	0x00000000
        /*0020*/ 	.short	0x0001
        /*0022*/ 	.short	0x0008
        /*0024*/ 	.byte	0x00, 0xf4, 0x21, 0x00


	//----- nvinfo : EIATTR_KPARAM_INFO
	.align		4
.L_13:
        /*0028*/ 	.byte	0x04, 0x17
        /*002a*/ 	.short	(.L_15 - .L_14)
.L_14:
        /*002c*/ 	.word	0x00000000
        /*0030*/ 	.short	0x0000
        /*0032*/ 	.short	0x0000
        /*0034*/ 	.byte	0x00, 0xf4, 0x21, 0x00


	//----- nvinfo : EIATTR_SPARSE_MMA_MASK
	.align		4
.L_15:
        /*0038*/ 	.byte	0x03, 0x50
        /*003a*/ 	.short	0x0000


	//----- nvinfo : EIATTR_MAXREG_COUNT
	.align		4
        /*003c*/ 	.byte	0x03, 0x1b
        /*003e*/ 	.short	0x00ff


	//----- nvinfo : EIATTR_EXIT_INSTR_OFFSETS
	.align		4
        /*0040*/ 	.byte	0x04, 0x1c
        /*0042*/ 	.short	(.L_17 - .L_16)


	//   ....[0]....
.L_16:
        /*0044*/ 	.word	0x00000290


	//----- nvinfo : EIATTR_REQNTID
	.align		4
.L_17:
        /*0048*/ 	.byte	0x04, 0x10
        /*004a*/ 	.short	(.L_19 - .L_18)
.L_18:
        /*004c*/ 	.word	0x00000080
        /*0050*/ 	.word	0x00000001
        /*0054*/ 	.word	0x00000001


	//----- nvinfo : EIATTR_CBANK_PARAM_SIZE
	.align		4
.L_19:
        /*0058*/ 	.byte	0x03, 0x19
        /*005a*/ 	.short	0x0014


	//----- nvinfo : EIATTR_PARAM_CBANK
	.align		4
        /*005c*/ 	.byte	0x04, 0x0a
        /*005e*/ 	.short	(.L_21 - .L_20)
	.align		4
.L_20:
        /*0060*/ 	.word	index@(.nv.constant0.triton_poi_fused_add_cat_7)
        /*0064*/ 	.short	0x0210
        /*0066*/ 	.short	0x0014


	//----- nvinfo : EIATTR_SW_WAR
	.align		4
.L_21:
        /*0068*/ 	.byte	0x04, 0x36
        /*006a*/ 	.short	(.L_23 - .L_22)
.L_22:
        /*006c*/ 	.word	0x00000008
.L_23:


//--------------------- .nv.callgraph             --------------------------
	.section	.nv.callgraph,"",@"SHT_CUDA_CALLGRAPH"
	.align	4
	.sectionentsize	8
	.align		4
        /*0000*/ 	.word	0x00000000
	.align		4
        /*0004*/ 	.word	0xffffffff
	.align		4
        /*0008*/ 	.word	0x00000000
	.align		4
        /*000c*/ 	.word	0xfffffffe
	.align		4
        /*0010*/ 	.word	0x00000000
	.align		4
        /*0014*/ 	.word	0xfffffffd
	.align		4
        /*0018*/ 	.word	0x00000000
	.align		4
        /*001c*/ 	.word	0xfffffffc


//--------------------- .text.triton_poi_fused_add_cat_7 --------------------------
	.section	.text.triton_poi_fused_add_cat_7,"ax",@progbits
	.align	128
        .global         triton_poi_fused_add_cat_7
        .type           triton_poi_fused_add_cat_7,@function
        .size           triton_poi_fused_add_cat_7,(.L_x_1 - triton_poi_fused_add_cat_7)
        .other          triton_poi_fused_add_cat_7,@"STO_CUDA_ENTRY STV_DEFAULT"
triton_poi_fused_add_cat_7:
.text.triton_poi_fused_add_cat_7:
[----:B------:R-:W-:Y:S01]  /*0000*/  LDC R1, c[0x0][0x28] ;  /* 0x00000a00ff017b82 */ /* 0x000fe20000000800 */
[----:B------:R-:W1:Y:S01]  /*0010*/  S2R R0, SR_TID.X ;  /* 0x0000000000007919 */ /* 0x000e620000002100 */
[----:B------:R-:W-:Y:S01]  /*0020*/  ULDC.64 UR4, c[0x0][0x218] ;  /* 0x0000860000047ab9 */ /* 0x000fe20000000a00 */
[----:B------:R-:W2:Y:S01]  /*0030*/  S2R R3, SR_CTAID.X ;  /* 0x0000000000037919 */ /* 0x000ea20000002500 */
[----:B-1----:R-:W-:Y:S02]  /*0040*/  LOP3.LUT R0, R0, 0x7f, RZ, 0xc0, !PT ;  /* 0x0000007f00007812 */ /* 0x002fe400078ec0ff */
[----:B--2---:R-:W-:-:S03]  /*0050*/  SHF.R.S32.HI R4, RZ, 0x18, R3 ;  /* 0x00000018ff047819 */ /* 0x004fc60000011403 */
[----:B------:R-:W-:Y:S01]  /*0060*/  IMAD R7, R3, 0x80, R0 ;  /* 0x0000008003077824 */ /* 0x000fe200078e0200 */
[----:B------:R-:W-:-:S04]  /*0070*/  SGXT R4, R4, 0x1 ;  /* 0x000000010404781a */ /* 0x000fc80000000200 */
[----:B------:R-:W-:Y:S02]  /*0080*/  SHF.R.S32.HI R0, RZ, 0x1f, R7 ;  /* 0x0000001fff007819 */ /* 0x000fe40000011407 */
[-C--:B------:R-:W-:Y:S02]  /*0090*/  LEA.HI R4, R4, R7.reuse, RZ, 0xb ;  /* 0x0000000704047211 */ /* 0x080fe400078f58ff */
[----:B------:R-:W-:Y:S02]  /*00a0*/  LEA.HI R0, R0, R7, RZ, 0x6 ;  /* 0x0000000700007211 */ /* 0x000fe400078f30ff */
[----:B------:R-:W-:Y:S02]  /*00b0*/  SHF.R.S32.HI R5, RZ, 0xb, R4 ;  /* 0x0000000bff057819 */ /* 0x000fe40000011404 */
[----:B------:R-:W-:Y:S02]  /*00c0*/  SHF.R.S32.HI R2, RZ, 0x6, R0 ;  /* 0x00000006ff027819 */ /* 0x000fe40000011400 */
[----:B------:R-:W-:Y:S01]  /*00d0*/  LOP3.LUT R4, R0, 0xffffffc0, RZ, 0xc0, !PT ;  /* 0xffffffc000047812 */ /* 0x000fe200078ec0ff */
[----:B------:R-:W-:Y:S01]  /*00e0*/  IMAD.SHL.U32 R6, R5, 0x400, RZ ;  /* 0x0000040005067824 */ /* 0x000fe200078e00ff */
[----:B------:R-:W-:-:S03]  /*00f0*/  LEA.HI R3, R2, R2, RZ, 0x5 ;  /* 0x0000000202037211 */ /* 0x000fc600078f28ff */
[----:B------:R-:W-:Y:S01]  /*0100*/  IMAD.IADD R4, R7, 0x1, -R4 ;  /* 0x0000000107047824 */ /* 0x000fe200078e0a04 */
[----:B------:R-:W-:Y:S02]  /*0110*/  LOP3.LUT R3, R3, 0xffffffe0, RZ, 0xc0, !PT ;  /* 0xffffffe003037812 */ /* 0x000fe400078ec0ff */
[----:B------:R-:W-:-:S03]  /*0120*/  SHF.R.S32.HI R8, RZ, 0x1f, R6 ;  /* 0x0000001fff087819 */ /* 0x000fc60000011406 */
[----:B------:R-:W-:Y:S02]  /*0130*/  IMAD.IADD R0, R2, 0x1, -R3 ;  /* 0x0000000102007824 */ /* 0x000fe400078e0a03 */
[----:B------:R-:W1:Y:S02]  /*0140*/  LDC.64 R2, c[0x0][0x210] ;  /* 0x00008400ff027b82 */ /* 0x000e640000000a00 */
[C---:B------:R-:W-:Y:S02]  /*0150*/  IMAD.SHL.U32 R5, R0.reuse, 0x40, RZ ;  /* 0x0000004000057824 */ /* 0x040fe400078e00ff */
[----:B------:R-:W-:-:S03]  /*0160*/  VIADD R9, R0, 0xfffffff8 ;  /* 0xfffffff800097836 */ /* 0x000fc60000000000 */
[----:B------:R-:W-:Y:S02]  /*0170*/  IADD3 R6, P1, P2, R5, R4, R6 ;  /* 0x0000000405067210 */ /* 0x000fe40007a3e006 */
[----:B------:R-:W-:Y:S02]  /*0180*/  SHF.R.S32.HI R4, RZ, 0x1f, R4 ;  /* 0x0000001fff047819 */ /* 0x000fe40000011404 */
[----:B------:R-:W-:Y:S02]  /*0190*/  SHF.R.S32.HI R5, RZ, 0x1f, R5 ;  /* 0x0000001fff057819 */ /* 0x000fe40000011405 */
[----:B------:R-:W-:Y:S02]  /*01a0*/  ISETP.GE.U32.AND P0, PT, R9, 0x10, PT ;  /* 0x000000100900780c */ /* 0x000fe40003f06070 */
[----:B------:R-:W-:Y:S01]  /*01b0*/  IADD3.X R5, R5, R4, R8, P1, P2 ;  /* 0x0000000405057210 */ /* 0x000fe20000fe4408 */
[----:B------:R-:W-:Y:S01]  /*01c0*/  IMAD.MOV.U32 R8, RZ, RZ, RZ ;  /* 0x000000ffff087224 */ /* 0x000fe200078e00ff */
[----:B------:R-:W-:-:S04]  /*01d0*/  LEA R4, P1, R6, UR4, 0x2 ;  /* 0x0000000406047c11 */ /* 0x000fc8000f8210ff */
[----:B------:R-:W-:Y:S01]  /*01e0*/  LEA.HI.X R5, R6, UR5, R5, 0x2, P1 ;  /* 0x0000000506057c11 */ /* 0x000fe200088f1405 */
[----:B------:R-:W-:-:S04]  /*01f0*/  ULDC.64 UR4, c[0x0][0x208] ;  /* 0x0000820000047ab9 */ /* 0x000fc80000000a00 */
[----:B------:R-:W2:Y:S01]  /*0200*/  @!P0 LDG.E R8, desc[UR4][R4.64+-0x800] ;  /* 0xfff8000404088981 */ /* 0x000ea2000c1e1900 */
[----:B-1----:R-:W-:-:S05]  /*0210*/  IMAD.WIDE R2, R7, 0x4, R2 ;  /* 0x0000000407027825 */ /* 0x002fca00078e0202 */
[----:B------:R-:W3:Y:S01]  /*0220*/  LDG.E R6, desc[UR4][R2.64] ;  /* 0x0000000402067981 */ /* 0x000ee2000c1e1900 */
[----:B------:R-:W-:Y:S02]  /*0230*/  ISETP.GE.AND P1, PT, R0, 0x8, PT ;  /* 0x000000080000780c */ /* 0x000fe40003f26270 */
[----:B--2---:R-:W-:-:S04]  /*0240*/  SEL R8, R8, RZ, !P0 ;  /* 0x000000ff08087207 */ /* 0x004fc80004000000 */
[----:B------:R-:W-:-:S04]  /*0250*/  FSEL R8, R8, RZ, !P0 ;  /* 0x000000ff08087208 */ /* 0x000fc80004000000 */
[----:B------:R-:W-:-:S05]  /*0260*/  FSEL R7, R8, RZ, P1 ;  /* 0x000000ff08077208 */ /* 0x000fca0000800000 */
[----:B---3--:R-:W-:-:S05]  /*0270*/  FADD R7, R6, R7 ;  /* 0x0000000706077221 */ /* 0x008fca0000000000 */
[----:B------:R-:W-:Y:S01]  /*0280*/  STG.E desc[UR4][R2.64], R7 ;  /* 0x0000000702007986 */ /* 0x000fe2000c101904 */
[----:B------:R-:W-:Y:S05]  /*0290*/  EXIT ;  /* 0x000000000000794d */ /* 0x000fea0003800000 */
.L_x_0:
[----:B------:R-:W-:-:S00]  /*02a0*/  BRA `(.L_x_0) ;  /* 0xfffffffc00fc7947 */ /* 0x000fc0000383ffff */
[----:B------:R-:W-:-:S00]  /*02b0*/  NOP ;  /* 0x0000000000007918 */ /* 0x000fc00000000000 */
        /* <DEDUP_REMOVED lines=12> */
.L_x_1:


//--------------------- .nv.constant0.triton_poi_fused_add_cat_7 --------------------------
	.section	.nv.constant0.triton_poi_fused_add_cat_7,"a",@progbits
	.sectionflags	@""
	.align	4
.nv.constant0.triton_poi_fused_add_cat_7:
	.zero		548
